	.headerflags	@"EF_CUDA_TEXMODE_UNIFIED EF_CUDA_64BIT_ADDRESS EF_CUDA_ACCELERATORS EF_CUDA_SM90 EF_CUDA_VIRTUAL_SM(EF_CUDA_SM90)"
	.elftype	@"ET_EXEC"


//--------------------- .nv.info                  --------------------------
	.section	.nv.info,"",@"SHT_CUDA_INFO"
	.align	4


	//----- nvinfo : EIATTR_REGCOUNT
	.align		4
        /*0000*/ 	.byte	0x04, 0x2f
        /*0002*/ 	.short	(.L_2 - .L_1)
	.align		4
.L_1:
        /*0004*/ 	.word	index@(triton_poi_fused_native_group_norm_relu_10)
        /*0008*/ 	.word	0x00000020


	//----- nvinfo : EIATTR_MIN_STACK_SIZE
	.align		4
.L_2:
        /*000c*/ 	.byte	0x04, 0x12
        /*000e*/ 	.short	(.L_4 - .L_3)
	.align		4
.L_3:
        /*0010*/ 	.word	index@(triton_poi_fused_native_group_norm_relu_10)
        /*0014*/ 	.word	0x00000000


	//----- nvinfo : EIATTR_FRAME_SIZE
	.align		4
.L_4:
        /*0018*/ 	.byte	0x04, 0x11
        /*001a*/ 	.short	(.L_6 - .L_5)
	.align		4
.L_5:
        /*001c*/ 	.word	index@(triton_poi_fused_native_group_norm_relu_10)
        /*0020*/ 	.word	0x00000000


	//----- nvinfo : EIATTR_MIN_STACK_SIZE
	.align		4
.L_6:
        /*0024*/ 	.byte	0x04, 0x12
        /*0026*/ 	.short	(.L_8 - .L_7)
	.align		4
.L_7:
        /*0028*/ 	.word	index@(triton_poi_fused_native_group_norm_relu_10)
        /*002c*/ 	.word	0x00000000
.L_8:


//--------------------- .nv.info.triton_poi_fused_native_group_norm_relu_10 --------------------------
	.section	.nv.info.triton_poi_fused_native_group_norm_relu_10,"",@"SHT_CUDA_INFO"
	.sectionflags	@""
	.align	4


	//----- nvinfo : EIATTR_CUDA_API_VERSION
	.align		4
        /*0000*/ 	.byte	0x04, 0x37
        /*0002*/ 	.short	(.L_10 - .L_9)
.L_9:
        /*0004*/ 	.word	0x0000007c


	//----- nvinfo : EIATTR_KPARAM_INFO
	.align		4
.L_10:
        /*0008*/ 	.byte	0x04, 0x17
        /*000a*/ 	.short	(.L_12 - .L_11)
.L_11:
        /*000c*/ 	.word	0x00000000
        /*0010*/ 	.short	0x0006
        /*0012*/ 	.short	0x0030
        /*0014*/ 	.byte	0x00, 0xf0, 0x11, 0x00


	//----- nvinfo : EIATTR_KPARAM_INFO
	.align		4
.L_12:
        /*0018*/ 	.byte	0x04, 0x17
        /*001a*/ 	.short	(.L_14 - .L_13)
.L_13:
        /*001c*/ 	.word	0x00000000
        /*0020*/ 	.short	0x0005
        /*0022*/ 	.short	0x0028
        /*0024*/ 	.byte	0x00, 0xf4, 0x21, 0x00


	//----- nvinfo : EIATTR_KPARAM_INFO
	.align		4
.L_14:
        /*0028*/ 	.byte	0x04, 0x17
        /*002a*/ 	.short	(.L_16 - .L_15)
.L_15:
        /*002c*/ 	.word	0x00000000
        /*0030*/ 	.short	0x0004
        /*0032*/ 	.short	0x0020
        /*0034*/ 	.byte	0x00, 0xf4, 0x21, 0x00


	//----- nvinfo : EIATTR_KPARAM_INFO
	.align		4
.L_16:
        /*0038*/ 	.byte	0x04, 0x17
        /*003a*/ 	.short	(.L_18 - .L_17)
.L_17:
        /*003c*/ 	.word	0x00000000
        /*0040*/ 	.short	0x0003
        /*0042*/ 	.short	0x0018
        /*0044*/ 	.byte	0x00, 0xf4, 0x21, 0x00


	//----- nvinfo : EIATTR_KPARAM_INFO
	.align		4
.L_18:
        /*0048*/ 	.byte	0x04, 0x17
        /*004a*/ 	.short	(.L_20 - .L_19)
.L_19:
        /*004c*/ 	.word	0x00000000
        /*0050*/ 	.short	0x0002
        /*0052*/ 	.short	0x0010
        /*0054*/ 	.byte	0x00, 0xf4, 0x21, 0x00


	//----- nvinfo : EIATTR_KPARAM_INFO
	.align		4
.L_20:
        /*0058*/ 	.byte	0x04, 0x17
        /*005a*/ 	.short	(.L_22 - .L_21)
.L_21:
        /*005c*/ 	.word	0x00000000
        /*0060*/ 	.short	0x0001
        /*0062*/ 	.short	0x0008
        /*0064*/ 	.byte	0x00, 0xf4, 0x21, 0x00


	//----- nvinfo : EIATTR_KPARAM_INFO
	.align		4
.L_22:
        /*0068*/ 	.byte	0x04, 0x17
        /*006a*/ 	.short	(.L_24 - .L_23)
.L_23:
        /*006c*/ 	.word	0x00000000
        /*0070*/ 	.short	0x0000
        /*0072*/ 	.short	0x0000
        /*0074*/ 	.byte	0x00, 0xf4, 0x21, 0x00


	//----- nvinfo : EIATTR_SPARSE_MMA_MASK
	.align		4
.L_24:
        /*0078*/ 	.byte	0x03, 0x50
        /*007a*/ 	.short	0x0000


	//----- nvinfo : EIATTR_MAXREG_COUNT
	.align		4
        /*007c*/ 	.byte	0x03, 0x1b
        /*007e*/ 	.short	0x00ff


	//----- nvinfo : EIATTR_EXIT_INSTR_OFFSETS
	.align		4
        /*0080*/ 	.byte	0x04, 0x1c
        /*0082*/ 	.short	(.L_26 - .L_25)


	//   ....[0]....
.L_25:
        /*0084*/ 	.word	0x00000610


	//----- nvinfo : EIATTR_REQNTID
	.align		4
.L_26:
        /*0088*/ 	.byte	0x04, 0x10
        /*008a*/ 	.short	(.L_28 - .L_27)
.L_27:
        /*008c*/ 	.word	0x00000080
        /*0090*/ 	.word	0x00000001
        /*0094*/ 	.word	0x00000001


	//----- nvinfo : EIATTR_CBANK_PARAM_SIZE
	.align		4
.L_28:
        /*0098*/ 	.byte	0x03, 0x19
        /*009a*/ 	.short	0x0034


	//----- nvinfo : EIATTR_PARAM_CBANK
	.align		4
        /*009c*/ 	.byte	0x04, 0x0a
        /*009e*/ 	.short	(.L_30 - .L_29)
	.align		4
.L_29:
        /*00a0*/ 	.word	index@(.nv.constant0.triton_poi_fused_native_group_norm_relu_10)
        /*00a4*/ 	.short	0x0210
        /*00a6*/ 	.short	0x0034


	//----- nvinfo : EIATTR_SW_WAR
	.align		4
.L_30:
        /*00a8*/ 	.byte	0x04, 0x36
        /*00aa*/ 	.short	(.L_32 - .L_31)
.L_31:
        /*00ac*/ 	.word	0x00000008
.L_32:


//--------------------- .nv.callgraph             --------------------------
	.section	.nv.callgraph,"",@"SHT_CUDA_CALLGRAPH"
	.align	4
	.sectionentsize	8
	.align		4
        /*0000*/ 	.word	0x00000000
	.align		4
        /*0004*/ 	.word	0xffffffff
	.align		4
        /*0008*/ 	.word	0x00000000
	.align		4
        /*000c*/ 	.word	0xfffffffe
	.align		4
        /*0010*/ 	.word	0x00000000
	.align		4
        /*0014*/ 	.word	0xfffffffd
	.align		4
        /*0018*/ 	.word	0x00000000
	.align		4
        /*001c*/ 	.word	0xfffffffc


//--------------------- .nv.constant4             --------------------------
	.section	.nv.constant4,"a",@progbits
	.align	8
	.align		8
.nv.constant4:
        /*0000*/ 	.dword	_$_str


//--------------------- .text.triton_poi_fused_native_group_norm_relu_10 --------------------------
	.section	.text.triton_poi_fused_native_group_norm_relu_10,"ax",@progbits
	.align	128
        .global         triton_poi_fused_native_group_norm_relu_10
        .type           triton_poi_fused_native_group_norm_relu_10,@function
        .size           triton_poi_fused_native_group_norm_relu_10,(.L_x_1 - triton_poi_fused_native_group_norm_relu_10)
        .other          triton_poi_fused_native_group_norm_relu_10,@"STO_CUDA_ENTRY STV_DEFAULT"
triton_poi_fused_native_group_norm_relu_10:
.text.triton_poi_fused_native_group_norm_relu_10:
[----:B------:R-:W-:Y:S01]  /*0000*/  LDC R1, c[0x0][0x28] ;  /* 0x00000a00ff017b82 */ /* 0x000fe20000000800 */
[----:B------:R-:W1:Y:S07]  /*0010*/  S2R R0, SR_TID.X ;  /* 0x0000000000007919 */ /* 0x000e6e0000002100 */
[----:B------:R-:W2:Y:S01]  /*0020*/  LDC.64 R4, c[0x0][0x220] ;  /* 0x00008800ff047b82 */ /* 0x000ea20000000a00 */
[----:B------:R-:W-:Y:S01]  /*0030*/  ULDC.64 UR4, c[0x0][0x208] ;  /* 0x0000820000047ab9 */ /* 0x000fe20000000a00 */
[----:B------:R-:W3:Y:S06]  /*0040*/  S2R R19, SR_CTAID.X ;  /* 0x0000000000137919 */ /* 0x000eec0000002500 */
[----:B------:R-:W4:Y:S08]  /*0050*/  LDC.64 R8, c[0x0][0x218] ;  /* 0x00008600ff087b82 */ /* 0x000f300000000a00 */
[----:B------:R-:W5:Y:S08]  /*0060*/  LDC.64 R14, c[0x0][0x210] ;  /* 0x00008400ff0e7b82 */ /* 0x000f700000000a00 */
[----:B------:R-:W5:Y:S01]  /*0070*/  LDC.64 R2, c[0x0][0x228] ;  /* 0x00008a00ff027b82 */ /* 0x000f620000000a00 */
[----:B-1----:R-:W-:-:S07]  /*0080*/  SHF.L.U32 R0, R0, 0x2, RZ ;  /* 0x0000000200007819 */ /* 0x002fce00000006ff */
[----:B------:R-:W1:Y:S01]  /*0090*/  LDC.64 R12, c[0x0][0x230] ;  /* 0x00008c00ff0c7b82 */ /* 0x000e620000000a00 */
[----:B---3--:R-:W-:Y:S02]  /*00a0*/  SHF.R.S32.HI R6, RZ, 0x15, R19 ;  /* 0x00000015ff067819 */ /* 0x008fe40000011413 */
[----:B------:R-:W-:Y:S02]  /*00b0*/  LOP3.LUT R0, R0, 0x1fc, RZ, 0xc0, !PT ;  /* 0x000001fc00007812 */ /* 0x000fe400078ec0ff */
[----:B------:R-:W-:Y:S02]  /*00c0*/  SGXT R6, R6, 0x1 ;  /* 0x000000010606781a */ /* 0x000fe40000000200 */
[----:B------:R-:W-:-:S04]  /*00d0*/  LEA R19, R19, R0, 0xa ;  /* 0x0000000013137211 */ /* 0x000fc800078e50ff */
[CC--:B------:R-:W-:Y:S02]  /*00e0*/  LEA.HI R0, R6.reuse, R19.reuse, RZ, 0x12 ;  /* 0x0000001306007211 */ /* 0x0c0fe400078f90ff */
[C---:B------:R-:W-:Y:S02]  /*00f0*/  LEA.HI R7, R6.reuse, R19, RZ, 0xf ;  /* 0x0000001306077211 */ /* 0x040fe400078f78ff */
[----:B------:R-:W-:Y:S02]  /*0100*/  SHF.R.S32.HI R29, RZ, 0x12, R0 ;  /* 0x00000012ff1d7819 */ /* 0x000fe40000011400 */
[----:B------:R-:W-:Y:S02]  /*0110*/  IADD3 R0, R19, 0x200, RZ ;  /* 0x0000020013007810 */ /* 0x000fe40007ffe0ff */
[----:B------:R-:W-:Y:S01]  /*0120*/  SHF.R.S32.HI R7, RZ, 0xf, R7 ;  /* 0x0000000fff077819 */ /* 0x000fe20000011407 */
[----:B--2---:R-:W-:Y:S01]  /*0130*/  IMAD.WIDE R20, R29, 0x4, R4 ;  /* 0x000000041d147825 */ /* 0x004fe200078e0204 */
[----:B------:R-:W-:-:S04]  /*0140*/  LEA.HI R11, R6, R0, RZ, 0x12 ;  /* 0x00000000060b7211 */ /* 0x000fc800078f90ff */
[----:B------:R-:W-:Y:S01]  /*0150*/  SHF.R.S32.HI R11, RZ, 0x12, R11 ;  /* 0x00000012ff0b7819 */ /* 0x000fe2000001140b */
[----:B------:R2:W3:Y:S01]  /*0160*/  LDG.E.EL R20, desc[UR4][R20.64] ;  /* 0x0000000414147981 */ /* 0x0004e2000c2e1900 */
[----:B------:R-:W-:Y:S01]  /*0170*/  LEA.HI R10, R7, R7, RZ, 0x6 ;  /* 0x00000007070a7211 */ /* 0x000fe200078f30ff */
[----:B----4-:R-:W-:-:S03]  /*0180*/  IMAD.WIDE R28, R29, 0x4, R8 ;  /* 0x000000041d1c7825 */ /* 0x010fc600078e0208 */
[----:B------:R-:W-:Y:S01]  /*0190*/  LOP3.LUT R16, R10, 0xffffffc0, RZ, 0xc0, !PT ;  /* 0xffffffc00a107812 */ /* 0x000fe200078ec0ff */
[----:B------:R-:W-:Y:S01]  /*01a0*/  IMAD.WIDE R26, R11, 0x4, R4 ;  /* 0x000000040b1a7825 */ /* 0x000fe200078e0204 */
[----:B------:R-:W-:Y:S01]  /*01b0*/  LEA.HI R10, R6, R0, RZ, 0xf ;  /* 0x00000000060a7211 */ /* 0x000fe200078f78ff */
[----:B------:R-:W4:Y:S01]  /*01c0*/  LDG.E.EL R18, desc[UR4][R28.64] ;  /* 0x000000041c127981 */ /* 0x000f22000c2e1900 */
[----:B------:R-:W-:Y:S01]  /*01d0*/  IADD3 R17, R7, -R16, RZ ;  /* 0x8000001007117210 */ /* 0x000fe20007ffe0ff */
[----:B-----5:R-:W-:Y:S02]  /*01e0*/  IMAD.WIDE R14, R19, 0x4, R14 ;  /* 0x00000004130e7825 */ /* 0x020fe400078e020e */
[----:B------:R5:W4:Y:S01]  /*01f0*/  LDG.E.EL R0, desc[UR4][R26.64] ;  /* 0x000000041a007981 */ /* 0x000b22000c2e1900 */
[----:B------:R-:W-:Y:S01]  /*0200*/  SHF.R.S32.HI R10, RZ, 0xf, R10 ;  /* 0x0000000fff0a7819 */ /* 0x000fe2000001140a */
[----:B------:R-:W-:Y:S02]  /*0210*/  IMAD.WIDE R24, R11, 0x4, R8 ;  /* 0x000000040b187825 */ /* 0x000fe400078e0208 */
[----:B------:R-:W4:Y:S01]  /*0220*/  LDG.E.128 R4, desc[UR4][R14.64] ;  /* 0x000000040e047981 */ /* 0x000f22000c1e1d00 */
[----:B--2---:R-:W-:Y:S01]  /*0230*/  LEA.HI R21, R10, R10, RZ, 0x6 ;  /* 0x0000000a0a157211 */ /* 0x004fe200078f30ff */
[----:B0-----:R-:W-:-:S02]  /*0240*/  IMAD.WIDE R22, R17, 0x4, R2 ;  /* 0x0000000411167825 */ /* 0x001fc400078e0202 */
[----:B------:R-:W2:Y:S01]  /*0250*/  LDG.E.EL R24, desc[UR4][R24.64] ;  /* 0x0000000418187981 */ /* 0x000ea2000c2e1900 */
[----:B------:R-:W-:Y:S01]  /*0260*/  LOP3.LUT R21, R21, 0xffffffc0, RZ, 0xc0, !PT ;  /* 0xffffffc015157812 */ /* 0x000fe200078ec0ff */
[----:B-1----:R-:W-:Y:S02]  /*0270*/  IMAD.WIDE R16, R17, 0x4, R12 ;  /* 0x0000000411107825 */ /* 0x002fe400078e020c */
[----:B------:R-:W2:Y:S01]  /*0280*/  LDG.E.EL R22, desc[UR4][R22.64] ;  /* 0x0000000416167981 */ /* 0x000ea2000c2e1900 */
[----:B------:R-:W-:-:S03]  /*0290*/  IADD3 R21, R10, -R21, RZ ;  /* 0x800000150a157210 */ /* 0x000fc60007ffe0ff */
[----:B------:R0:W2:Y:S02]  /*02a0*/  LDG.E.128 R8, desc[UR4][R14.64+0x800] ;  /* 0x000800040e087981 */ /* 0x0000a4000c1e1d00 */
[C---:B-----5:R-:W-:Y:S02]  /*02b0*/  IMAD.WIDE R26, R21.reuse, 0x4, R2 ;  /* 0x00000004151a7825 */ /* 0x060fe400078e0202 */
[----:B------:R-:W5:Y:S02]  /*02c0*/  LDG.E.EL R17, desc[UR4][R16.64] ;  /* 0x0000000410117981 */ /* 0x000f64000c2e1900 */
[----:B------:R-:W-:Y:S02]  /*02d0*/  IMAD.WIDE R12, R21, 0x4, R12 ;  /* 0x00000004150c7825 */ /* 0x000fe400078e020c */
[----:B------:R-:W5:Y:S04]  /*02e0*/  LDG.E.EL R26, desc[UR4][R26.64] ;  /* 0x000000041a1a7981 */ /* 0x000f68000c2e1900 */
[----:B------:R1:W5:Y:S01]  /*02f0*/  LDG.E.EL R13, desc[UR4][R12.64] ;  /* 0x000000040c0d7981 */ /* 0x000362000c2e1900 */
[----:B------:R-:W-:-:S10]  /*0300*/  HFMA2.MMA R3, -RZ, RZ, 0.40625, 0 ;  /* 0x36800000ff037435 */ /* 0x000fd400000001ff */
[----:B---3--:R-:W-:-:S06]  /*0310*/  FFMA R20, R20, R3, 9.9999997473787516356e-06 ;  /* 0x3727c5ac14147423 */ /* 0x008fcc0000000003 */
[----:B------:R-:W3:Y:S01]  /*0320*/  MUFU.RSQ R20, R20 ;  /* 0x0000001400147308 */ /* 0x000ee20000001400 */
[----:B----4-:R-:W-:Y:S02]  /*0330*/  FFMA R0, R0, R3, 9.9999997473787516356e-06 ;  /* 0x3727c5ac00007423 */ /* 0x010fe40000000003 */
[----:B------:R-:W4:Y:S05]  /*0340*/  LDC.64 R2, c[0x0][0x238] ;  /* 0x00008e00ff027b82 */ /* 0x000f2a0000000a00 */
[----:B------:R-:W5:Y:S01]  /*0350*/  MUFU.RSQ R0, R0 ;  /* 0x0000000000007308 */ /* 0x000f620000001400 */
[--C-:B------:R-:W-:Y:S01]  /*0360*/  FADD R21, R4, -R18.reuse ;  /* 0x8000001204157221 */ /* 0x100fe20000000000 */
[--C-:B------:R-:W-:Y:S01]  /*0370*/  FADD R5, R5, -R18.reuse ;  /* 0x8000001205057221 */ /* 0x100fe20000000000 */
[--C-:B0-----:R-:W-:Y:S01]  /*0380*/  FADD R15, R6, -R18.reuse ;  /* 0x80000012060f7221 */ /* 0x101fe20000000000 */
[----:B------:R-:W-:Y:S01]  /*0390*/  FADD R7, R7, -R18 ;  /* 0x8000001207077221 */ /* 0x000fe20000000000 */
[C---:B---3--:R-:W-:Y:S01]  /*03a0*/  FMUL R4, R20.reuse, R21 ;  /* 0x0000001514047220 */ /* 0x048fe20000400000 */
[C---:B-1----:R-:W-:Y:S01]  /*03b0*/  FMUL R12, R20.reuse, R5 ;  /* 0x00000005140c7220 */ /* 0x042fe20000400000 */
[C---:B------:R-:W-:Y:S01]  /*03c0*/  FMUL R6, R20.reuse, R15 ;  /* 0x0000000f14067220 */ /* 0x040fe20000400000 */
[----:B------:R-:W-:Y:S01]  /*03d0*/  FMUL R20, R20, R7 ;  /* 0x0000000714147220 */ /* 0x000fe20000400000 */
[--C-:B--2---:R-:W-:Y:S01]  /*03e0*/  FADD R7, R8, -R24.reuse ;  /* 0x8000001808077221 */ /* 0x104fe20000000000 */
[--C-:B------:R-:W-:Y:S01]  /*03f0*/  FADD R9, R9, -R24.reuse ;  /* 0x8000001809097221 */ /* 0x100fe20000000000 */
[--C-:B------:R-:W-:Y:S01]  /*0400*/  FADD R15, R10, -R24.reuse ;  /* 0x800000180a0f7221 */ /* 0x100fe20000000000 */
[----:B------:R-:W-:Y:S01]  /*0410*/  FADD R11, R11, -R24 ;  /* 0x800000180b0b7221 */ /* 0x000fe20000000000 */
[--C-:B-----5:R-:W-:Y:S01]  /*0420*/  FFMA R20, R22, R20, R17.reuse ;  /* 0x0000001416147223 */ /* 0x120fe20000000011 */
[C---:B------:R-:W-:Y:S01]  /*0430*/  FMUL R7, R0.reuse, R7 ;  /* 0x0000000700077220 */ /* 0x040fe20000400000 */
[C---:B------:R-:W-:Y:S01]  /*0440*/  FMUL R10, R0.reuse, R9 ;  /* 0x00000009000a7220 */ /* 0x040fe20000400000 */
[C---:B------:R-:W-:Y:S01]  /*0450*/  FMUL R8, R0.reuse, R15 ;  /* 0x0000000f00087220 */ /* 0x040fe20000400000 */
[----:B------:R-:W-:Y:S01]  /*0460*/  FMUL R0, R0, R11 ;  /* 0x0000000b00007220 */ /* 0x000fe20000400000 */
[C-C-:B------:R-:W-:Y:S01]  /*0470*/  FFMA R4, R22.reuse, R4, R17.reuse ;  /* 0x0000000416047223 */ /* 0x140fe20000000011 */
[C-C-:B------:R-:W-:Y:S01]  /*0480*/  FFMA R5, R22.reuse, R12, R17.reuse ;  /* 0x0000000c16057223 */ /* 0x140fe20000000011 */
[----:B------:R-:W-:Y:S01]  /*0490*/  FFMA R6, R22, R6, R17 ;  /* 0x0000000616067223 */ /* 0x000fe20000000011 */
[C-C-:B------:R-:W-:Y:S01]  /*04a0*/  FFMA R9, R26.reuse, R7, R13.reuse ;  /* 0x000000071a097223 */ /* 0x140fe2000000000d */
[C-C-:B------:R-:W-:Y:S01]  /*04b0*/  FFMA R10, R26.reuse, R10, R13.reuse ;  /* 0x0000000a1a0a7223 */ /* 0x140fe2000000000d */
[C-C-:B------:R-:W-:Y:S01]  /*04c0*/  FFMA R8, R26.reuse, R8, R13.reuse ;  /* 0x000000081a087223 */ /* 0x140fe2000000000d */
[----:B------:R-:W-:Y:S01]  /*04d0*/  FFMA R0, R26, R0, R13 ;  /* 0x000000001a007223 */ /* 0x000fe2000000000d */
[----:B------:R-:W-:-:S02]  /*04e0*/  FSETP.GEU.AND P6, PT, R20, RZ, PT ;  /* 0x000000ff1400720b */ /* 0x000fc40003fce000 */
[----:B------:R-:W-:Y:S02]  /*04f0*/  FSETP.GEU.AND P0, PT, R6, RZ, PT ;  /* 0x000000ff0600720b */ /* 0x000fe40003f0e000 */
[----:B------:R-:W-:Y:S02]  /*0500*/  SEL R7, R20, RZ, P6 ;  /* 0x000000ff14077207 */ /* 0x000fe40003000000 */
[----:B------:R-:W-:Y:S02]  /*0510*/  FSETP.GEU.AND P1, PT, R5, RZ, PT ;  /* 0x000000ff0500720b */ /* 0x000fe40003f2e000 */
[----:B------:R-:W-:Y:S02]  /*0520*/  FSETP.GEU.AND P2, PT, R4, RZ, PT ;  /* 0x000000ff0400720b */ /* 0x000fe40003f4e000 */
[----:B------:R-:W-:Y:S02]  /*0530*/  FSETP.GEU.AND P3, PT, R0, RZ, PT ;  /* 0x000000ff0000720b */ /* 0x000fe40003f6e000 */
[----:B------:R-:W-:-:S02]  /*0540*/  FSETP.GEU.AND P4, PT, R8, RZ, PT ;  /* 0x000000ff0800720b */ /* 0x000fc40003f8e000 */
[----:B------:R-:W-:Y:S02]  /*0550*/  FSETP.GEU.AND P5, PT, R10, RZ, PT ;  /* 0x000000ff0a00720b */ /* 0x000fe40003fae000 */
[----:B------:R-:W-:Y:S01]  /*0560*/  FSETP.GEU.AND P6, PT, R9, RZ, PT ;  /* 0x000000ff0900720b */ /* 0x000fe20003fce000 */
[----:B----4-:R-:W-:Y:S01]  /*0570*/  IMAD.WIDE R2, R19, 0x4, R2 ;  /* 0x0000000413027825 */ /* 0x010fe200078e0202 */
[----:B------:R-:W-:Y:S02]  /*0580*/  SEL R6, R6, RZ, P0 ;  /* 0x000000ff06067207 */ /* 0x000fe40000000000 */
[----:B------:R-:W-:Y:S02]  /*0590*/  SEL R5, R5, RZ, P1 ;  /* 0x000000ff05057207 */ /* 0x000fe40000800000 */
[----:B------:R-:W-:Y:S02]  /*05a0*/  SEL R4, R4, RZ, P2 ;  /* 0x000000ff04047207 */ /* 0x000fe40001000000 */
[----:B------:R-:W-:-:S02]  /*05b0*/  SEL R15, R0, RZ, P3 ;  /* 0x000000ff000f7207 */ /* 0x000fc40001800000 */
[----:B------:R-:W-:Y:S02]  /*05c0*/  SEL R14, R8, RZ, P4 ;  /* 0x000000ff080e7207 */ /* 0x000fe40002000000 */
[----:B------:R-:W-:Y:S02]  /*05d0*/  SEL R13, R10, RZ, P5 ;  /* 0x000000ff0a0d7207 */ /* 0x000fe40002800000 */
[----:B------:R-:W-:Y:S01]  /*05e0*/  SEL R12, R9, RZ, P6 ;  /* 0x000000ff090c7207 */ /* 0x000fe20003000000 */
[----:B------:R-:W-:Y:S04]  /*05f0*/  STG.E.128 desc[UR4][R2.64], R4 ;  /* 0x0000000402007986 */ /* 0x000fe8000c101d04 */
[----:B------:R-:W-:Y:S01]  /*0600*/  STG.E.128 desc[UR4][R2.64+0x800], R12 ;  /* 0x0008000c02007986 */ /* 0x000fe2000c101d04 */
[----:B------:R-:W-:Y:S05]  /*0610*/  EXIT ;  /* 0x000000000000794d */ /* 0x000fea0003800000 */
.L_x_0:
[----:B------:R-:W-:-:S00]  /*0620*/  BRA `(.L_x_0) ;  /* 0xfffffffc00fc7947 */ /* 0x000fc0000383ffff */
[----:B------:R-:W-:-:S00]  /*0630*/  NOP ;  /* 0x0000000000007918 */ /* 0x000fc00000000000 */
        /* <DEDUP_REMOVED lines=12> */
.L_x_1:


//--------------------- .nv.global.init           --------------------------
	.section	.nv.global.init,"aw",@progbits
.nv.global.init:
	.type		_$_str,@object
	.size		_$_str,(.L_0 - _$_str)
_$_str:
        /*0000*/ 	.byte	0x5f, 0x5f, 0x43, 0x55, 0x44, 0x41, 0x5f, 0x46, 0x54, 0x5a, 0x00
.L_0:


//--------------------- .nv.constant0.triton_poi_fused_native_group_norm_relu_10 --------------------------
	.section	.nv.constant0.triton_poi_fused_native_group_norm_relu_10,"a",@progbits
	.sectionflags	@""
	.align	4
.nv.constant0.triton_poi_fused_native_group_norm_relu_10:
	.zero		580
